//
// Generated by NVIDIA NVVM Compiler
//
// Compiler Build ID: CL-36424714
// Cuda compilation tools, release 13.0, V13.0.88
// Based on NVVM 20.0.0
//

.version 9.0
.target sm_100
.address_size 64

	// .globl	_Z10cudakernelPi

.visible .entry _Z10cudakernelPi(
	.param .u64 .ptr .align 1 _Z10cudakernelPi_param_0
)
{
	.reg .b32 	%r<2>;
	.reg .b64 	%rd<5>;

	ld.param.u64 	%rd1, [_Z10cudakernelPi_param_0];
	cvta.to.global.u64 	%rd2, %rd1;
	mov.u32 	%r1, %tid.x;
	mul.wide.u32 	%rd3, %r1, 4;
	add.s64 	%rd4, %rd2, %rd3;
	st.global.u32 	[%rd4], %r1;
	ret;

}


// ===== COMPILED SASS (sm_100) =====

	.target	sm_100

	.elftype	@"ET_EXEC"


//--------------------- .note.nv.tkinfo           --------------------------
	.section	.note.nv.tkinfo,"",@"SHT_NOTE"
	.sectionflags	@"SHF_NOTE_NV_TKINFO"
	.tkinfo
        /*0018*/ 	.word	0x00000002
        /*0030*/ 	.string	""
        /*0030*/ 	.string	"ptxas"
        /*0030*/ 	.string	"Cuda compilation tools, release 13.0, V13.0.88"
        /*0030*/ 	.string	"Build cuda_13.0.r13.0/compiler.36424714_0"
        /*0030*/ 	.string	"-arch sm_100 -m 64 "



//--------------------- .note.nv.cuinfo           --------------------------
	.section	.note.nv.cuinfo,"",@"SHT_NOTE"
	.sectionflags	@"SHF_NOTE_NV_CUINFO"
        /*0018*/ 	.short	0x0002
        /*001a*/ 	.short	0x0064
        /*001c*/ 	.short	0x0082
	.zero		2


//--------------------- .nv.info                  --------------------------
	.section	.nv.info,"",@"SHT_CUDA_INFO"
	.align	4


	//----- nvinfo : EIATTR_REGCOUNT
	.align		4
        /*0000*/ 	.byte	0x04, 0x2f
        /*0002*/ 	.short	(.L_1 - .L_0)
	.align		4
.L_0:
        /*0004*/ 	.word	index@(_Z10cudakernelPi)
        /*0008*/ 	.word	0x00000008


	//----- nvinfo : EIATTR_FRAME_SIZE
	.align		4
.L_1:
        /*000c*/ 	.byte	0x04, 0x11
        /*000e*/ 	.short	(.L_3 - .L_2)
	.align		4
.L_2:
        /*0010*/ 	.word	index@(_Z10cudakernelPi)
        /*0014*/ 	.word	0x00000000


	//----- nvinfo : EIATTR_MIN_STACK_SIZE
	.align		4
.L_3:
        /*0018*/ 	.byte	0x04, 0x12
        /*001a*/ 	.short	(.L_5 - .L_4)
	.align		4
.L_4:
        /*001c*/ 	.word	index@(_Z10cudakernelPi)
        /*0020*/ 	.word	0x00000000
.L_5:


//--------------------- .nv.compat                --------------------------
	.section	.nv.compat,"",@"SHT_CUDA_COMPAT_INFO"
	.align	4
        /*0000*/ 	.byte	0x02, 0x09, 0x00, 0x00, 0x02, 0x02, 0x01, 0x00, 0x02, 0x05, 0x05, 0x00, 0x03, 0x07, 0x01, 0x01
        /*0010*/ 	.byte	0x02, 0x03, 0x00, 0x00, 0x02, 0x06, 0x01, 0x00, 0x04, 0x0b, 0x08, 0x00, 0x09, 0x00, 0x00, 0x00
        /*0020*/ 	.byte	0x00, 0x00, 0x00, 0x00


//--------------------- .nv.info._Z10cudakernelPi --------------------------
	.section	.nv.info._Z10cudakernelPi,"",@"SHT_CUDA_INFO"
	.sectionflags	@""
	.align	4


	//----- nvinfo : EIATTR_CUDA_API_VERSION
	.align		4
        /*0000*/ 	.byte	0x04, 0x37
        /*0002*/ 	.short	(.L_7 - .L_6)
.L_6:
        /*0004*/ 	.word	0x00000082


	//----- nvinfo : EIATTR_KPARAM_INFO
	.align		4
.L_7:
        /*0008*/ 	.byte	0x04, 0x17
        /*000a*/ 	.short	(.L_9 - .L_8)
.L_8:
        /*000c*/ 	.word	0x00000000
        /*0010*/ 	.short	0x0000
        /*0012*/ 	.short	0x0000
        /*0014*/ 	.byte	0x00, 0xf5, 0x21, 0x00


	//----- nvinfo : EIATTR_SPARSE_MMA_MASK
	.align		4
.L_9:
        /*0018*/ 	.byte	0x03, 0x50
        /*001a*/ 	.short	0x0000


	//----- nvinfo : EIATTR_MAXREG_COUNT
	.align		4
        /*001c*/ 	.byte	0x03, 0x1b
        /*001e*/ 	.short	0x00ff


	//----- nvinfo : EIATTR_MERCURY_ISA_VERSION
	.align		4
        /*0020*/ 	.byte	0x03, 0x5f
        /*0022*/ 	.short	0x0101


	//----- nvinfo : EIATTR_VRC_CTA_INIT_COUNT
	.align		4
        /*0024*/ 	.byte	0x02, 0x4a
	.zero		1
	.zero		1


	//----- nvinfo : EIATTR_EXIT_INSTR_OFFSETS
	.align		4
        /*0028*/ 	.byte	0x04, 0x1c
        /*002a*/ 	.short	(.L_11 - .L_10)


	//   ....[0]....
.L_10:
        /*002c*/ 	.word	0x00000060


	//----- nvinfo : EIATTR_CBANK_PARAM_SIZE
	.align		4
.L_11:
        /*0030*/ 	.byte	0x03, 0x19
        /*0032*/ 	.short	0x0008


	//----- nvinfo : EIATTR_PARAM_CBANK
	.align		4
        /*0034*/ 	.byte	0x04, 0x0a
        /*0036*/ 	.short	(.L_13 - .L_12)
	.align		4
.L_12:
        /*0038*/ 	.word	index@(.nv.constant0._Z10cudakernelPi)
        /*003c*/ 	.short	0x0380
        /*003e*/ 	.short	0x0008


	//----- nvinfo : EIATTR_SW_WAR
	.align		4
.L_13:
        /*0040*/ 	.byte	0x04, 0x36
        /*0042*/ 	.short	(.L_15 - .L_14)
.L_14:
        /*0044*/ 	.word	0x00000008
.L_15:


//--------------------- .nv.callgraph             --------------------------
	.section	.nv.callgraph,"",@"SHT_CUDA_CALLGRAPH"
	.align	4
	.sectionentsize	8
	.align		4
        /*0000*/ 	.word	0x00000000
	.align		4
        /*0004*/ 	.word	0xffffffff
	.align		4
        /*0008*/ 	.word	0x00000000
	.align		4
        /*000c*/ 	.word	0xfffffffe
	.align		4
        /*0010*/ 	.word	0x00000000
	.align		4
        /*0014*/ 	.word	0xfffffffd
	.align		4
        /*0018*/ 	.word	0x00000000
	.align		4
        /*001c*/ 	.word	0xfffffffc


//--------------------- .text._Z10cudakernelPi    --------------------------
	.section	.text._Z10cudakernelPi,"ax",@progbits
	.align	128
        .global         _Z10cudakernelPi
        .type           _Z10cudakernelPi,@function
        .size           _Z10cudakernelPi,(.L_x_1 - _Z10cudakernelPi)
        .other          _Z10cudakernelPi,@"STO_CUDA_ENTRY STV_DEFAULT"
_Z10cudakernelPi:
.text._Z10cudakernelPi:
[----:B------:R-:W-:Y:S01]  /*0000*/  LDC R1, c[0x0][0x37c] ;  /* 0x0000df00ff017b82 */ /* 0x000fe20000000800 */
[----:B------:R-:W0:Y:S07]  /*0010*/  S2R R5, SR_TID.X ;  /* 0x0000000000057919 */ /* 0x000e2e0000002100 */
[----:B------:R-:W0:Y:S01]  /*0020*/  LDC.64 R2, c[0x0][0x380] ;  /* 0x0000e000ff027b82 */ /* 0x000e220000000a00 */
[----:B------:R-:W1:Y:S01]  /*0030*/  LDCU.64 UR4, c[0x0][0x358] ;  /* 0x00006b00ff0477ac */ /* 0x000e620008000a00 */
[----:B0-----:R-:W-:-:S05]  /*0040*/  IMAD.WIDE.U32 R2, R5, 0x4, R2 ;  /* 0x0000000405027825 */ /* 0x001fca00078e0002 */
[----:B-1----:R-:W-:Y:S01]  /*0050*/  STG.E desc[UR4][R2.64], R5 ;  /* 0x0000000502007986 */ /* 0x002fe2000c101904 */
[----:B------:R-:W-:Y:S05]  /*0060*/  EXIT ;  /* 0x000000000000794d */ /* 0x000fea0003800000 */
.L_x_0:
[----:B------:R-:W-:-:S00]  /*0070*/  BRA `(.L_x_0) ;  /* 0xfffffffc00fc7947 */ /* 0x000fc0000383ffff */
[----:B------:R-:W-:-:S00]  /*0080*/  NOP ;  /* 0x0000000000007918 */ /* 0x000fc00000000000 */
[----:B------:R-:W-:-:S00]  /*0090*/  NOP ;  /* 0x0000000000007918 */ /* 0x000fc00000000000 */
[----:B------:R-:W-:-:S00]  /*00a0*/  NOP ;  /* 0x0000000000007918 */ /* 0x000fc00000000000 */
[----:B------:R-:W-:-:S00]  /*00b0*/  NOP ;  /* 0x0000000000007918 */ /* 0x000fc00000000000 */
[----:B------:R-:W-:-:S00]  /*00c0*/  NOP ;  /* 0x0000000000007918 */ /* 0x000fc00000000000 */
[----:B------:R-:W-:-:S00]  /*00d0*/  NOP ;  /* 0x0000000000007918 */ /* 0x000fc00000000000 */
[----:B------:R-:W-:-:S00]  /*00e0*/  NOP ;  /* 0x0000000000007918 */ /* 0x000fc00000000000 */
[----:B------:R-:W-:-:S00]  /*00f0*/  NOP ;  /* 0x0000000000007918 */ /* 0x000fc00000000000 */
.L_x_1:


//--------------------- .nv.shared.reserved.0     --------------------------
	.section	.nv.shared.reserved.0,"aw",@nobits
	.weak		__nv_reservedSMEM_offset_0_alias
	.size		__nv_reservedSMEM_offset_0_alias, 0, 64
	.other		__nv_reservedSMEM_offset_0_alias,@"STO_CUDA_RESERVED_SHARED STV_DEFAULT"
__nv_reservedSMEM_offset_0_alias:
	.zero		0
	.zero		64


//--------------------- .nv.constant0._Z10cudakernelPi --------------------------
	.section	.nv.constant0._Z10cudakernelPi,"a",@progbits
	.sectionflags	@""
	.align	4
.nv.constant0._Z10cudakernelPi:
	.zero		904


//--------------------- SYMBOLS --------------------------

	.type		.nv.reservedSmem.offset0,@object
	.size		.nv.reservedSmem.offset0,0x4
